//
// Generated by NVIDIA NVVM Compiler
//
// Compiler Build ID: CL-36424714
// Cuda compilation tools, release 13.0, V13.0.88
// Based on NVVM 20.0.0
//

.version 9.0
.target sm_100
.address_size 64

	// .globl	_Z11pft_preparePd9PftRecord
.global .align 1 .b8 _ZN33_INTERNAL_a34397a1_4_k_cu_needle_4cuda3std3__45__cpo5beginE[1];
.global .align 1 .b8 _ZN33_INTERNAL_a34397a1_4_k_cu_needle_4cuda3std3__45__cpo3endE[1];
.global .align 1 .b8 _ZN33_INTERNAL_a34397a1_4_k_cu_needle_4cuda3std3__45__cpo6cbeginE[1];
.global .align 1 .b8 _ZN33_INTERNAL_a34397a1_4_k_cu_needle_4cuda3std3__45__cpo4cendE[1];
.global .align 1 .b8 _ZN33_INTERNAL_a34397a1_4_k_cu_needle_4cuda3std3__45__cpo6rbeginE[1];
.global .align 1 .b8 _ZN33_INTERNAL_a34397a1_4_k_cu_needle_4cuda3std3__45__cpo4rendE[1];
.global .align 1 .b8 _ZN33_INTERNAL_a34397a1_4_k_cu_needle_4cuda3std3__45__cpo7crbeginE[1];
.global .align 1 .b8 _ZN33_INTERNAL_a34397a1_4_k_cu_needle_4cuda3std3__45__cpo5crendE[1];
.global .align 1 .b8 _ZN33_INTERNAL_a34397a1_4_k_cu_needle_4cuda3std3__435_GLOBAL__N__a34397a1_4_k_cu_needle_6ignoreE[1];
.global .align 1 .b8 _ZN33_INTERNAL_a34397a1_4_k_cu_needle_4cuda3std3__419piecewise_constructE[1];
.global .align 1 .b8 _ZN33_INTERNAL_a34397a1_4_k_cu_needle_4cuda3std3__48in_placeE[1];
.global .align 1 .b8 _ZN33_INTERNAL_a34397a1_4_k_cu_needle_4cuda3std3__420unreachable_sentinelE[1];
.global .align 1 .b8 _ZN33_INTERNAL_a34397a1_4_k_cu_needle_4cuda3std3__47nulloptE[1];
.global .align 1 .b8 _ZN33_INTERNAL_a34397a1_4_k_cu_needle_4cuda3std3__48unexpectE[1];
.global .align 1 .b8 _ZN33_INTERNAL_a34397a1_4_k_cu_needle_4cuda3std6ranges3__45__cpo4swapE[1];
.global .align 1 .b8 _ZN33_INTERNAL_a34397a1_4_k_cu_needle_4cuda3std6ranges3__45__cpo9iter_moveE[1];
.global .align 1 .b8 _ZN33_INTERNAL_a34397a1_4_k_cu_needle_4cuda3std6ranges3__45__cpo5beginE[1];
.global .align 1 .b8 _ZN33_INTERNAL_a34397a1_4_k_cu_needle_4cuda3std6ranges3__45__cpo3endE[1];
.global .align 1 .b8 _ZN33_INTERNAL_a34397a1_4_k_cu_needle_4cuda3std6ranges3__45__cpo6cbeginE[1];
.global .align 1 .b8 _ZN33_INTERNAL_a34397a1_4_k_cu_needle_4cuda3std6ranges3__45__cpo4cendE[1];
.global .align 1 .b8 _ZN33_INTERNAL_a34397a1_4_k_cu_needle_4cuda3std6ranges3__45__cpo7advanceE[1];
.global .align 1 .b8 _ZN33_INTERNAL_a34397a1_4_k_cu_needle_4cuda3std6ranges3__45__cpo9iter_swapE[1];
.global .align 1 .b8 _ZN33_INTERNAL_a34397a1_4_k_cu_needle_4cuda3std6ranges3__45__cpo4nextE[1];
.global .align 1 .b8 _ZN33_INTERNAL_a34397a1_4_k_cu_needle_4cuda3std6ranges3__45__cpo4prevE[1];
.global .align 1 .b8 _ZN33_INTERNAL_a34397a1_4_k_cu_needle_4cuda3std6ranges3__45__cpo4dataE[1];
.global .align 1 .b8 _ZN33_INTERNAL_a34397a1_4_k_cu_needle_4cuda3std6ranges3__45__cpo5cdataE[1];
.global .align 1 .b8 _ZN33_INTERNAL_a34397a1_4_k_cu_needle_4cuda3std6ranges3__45__cpo4sizeE[1];
.global .align 1 .b8 _ZN33_INTERNAL_a34397a1_4_k_cu_needle_4cuda3std6ranges3__45__cpo5ssizeE[1];
.global .align 1 .b8 _ZN33_INTERNAL_a34397a1_4_k_cu_needle_4cuda3std6ranges3__45__cpo8distanceE[1];
.global .align 1 .b8 _ZN33_INTERNAL_a34397a1_4_k_cu_needle_6thrust24THRUST_300001_SM_1000_NS6system6detail10sequential3seqE[1];
.global .align 1 .b8 _ZN33_INTERNAL_a34397a1_4_k_cu_needle_6thrust24THRUST_300001_SM_1000_NS12placeholders2_1E[1];
.global .align 1 .b8 _ZN33_INTERNAL_a34397a1_4_k_cu_needle_6thrust24THRUST_300001_SM_1000_NS12placeholders2_2E[1];
.global .align 1 .b8 _ZN33_INTERNAL_a34397a1_4_k_cu_needle_6thrust24THRUST_300001_SM_1000_NS12placeholders2_3E[1];
.global .align 1 .b8 _ZN33_INTERNAL_a34397a1_4_k_cu_needle_6thrust24THRUST_300001_SM_1000_NS12placeholders2_4E[1];
.global .align 1 .b8 _ZN33_INTERNAL_a34397a1_4_k_cu_needle_6thrust24THRUST_300001_SM_1000_NS12placeholders2_5E[1];
.global .align 1 .b8 _ZN33_INTERNAL_a34397a1_4_k_cu_needle_6thrust24THRUST_300001_SM_1000_NS12placeholders2_6E[1];
.global .align 1 .b8 _ZN33_INTERNAL_a34397a1_4_k_cu_needle_6thrust24THRUST_300001_SM_1000_NS12placeholders2_7E[1];
.global .align 1 .b8 _ZN33_INTERNAL_a34397a1_4_k_cu_needle_6thrust24THRUST_300001_SM_1000_NS12placeholders2_8E[1];
.global .align 1 .b8 _ZN33_INTERNAL_a34397a1_4_k_cu_needle_6thrust24THRUST_300001_SM_1000_NS12placeholders2_9E[1];
.global .align 1 .b8 _ZN33_INTERNAL_a34397a1_4_k_cu_needle_6thrust24THRUST_300001_SM_1000_NS12placeholders3_10E[1];

.visible .entry _Z11pft_preparePd9PftRecord(
	.param .u64 .ptr .align 1 _Z11pft_preparePd9PftRecord_param_0,
	.param .align 8 .b8 _Z11pft_preparePd9PftRecord_param_1[2360]
)
{
	.reg .pred 	%p<7>;
	.reg .b32 	%r<12>;
	.reg .b64 	%rd<24>;
	.reg .b64 	%fd<15>;

	ld.param.u64 	%rd6, [_Z11pft_preparePd9PftRecord_param_0];
	mov.b64 	%rd7, _Z11pft_preparePd9PftRecord_param_1;
	mov.u64 	%rd1, %rd7;
	cvta.to.global.u64 	%rd2, %rd6;
	mov.u32 	%r1, %ctaid.x;
	mov.u32 	%r5, %tid.x;
	ld.param.u32 	%r6, [_Z11pft_preparePd9PftRecord_param_1+4];
	mul.wide.u32 	%rd8, %r1, 4;
	add.s64 	%rd3, %rd1, %rd8;
	ld.param.u32 	%r4, [%rd3+1164];
	setp.eq.s32 	%p1, %r4, -2;
	setp.ge.s32 	%p2, %r5, %r6;
	or.pred  	%p3, %p1, %p2;
	@%p3 bra 	$L__BB0_7;
	mul.lo.s32 	%r7, %r6, %r1;
	mul.wide.s32 	%rd9, %r7, 8;
	add.s64 	%rd4, %rd2, %rd9;
	setp.ne.s32 	%p4, %r4, -1;
	@%p4 bra 	$L__BB0_6;
	add.s64 	%rd20, %rd3, %rd8;
	ld.param.f64 	%fd1, [%rd20+8];
	mul.wide.u32 	%rd21, %r5, 8;
	add.s64 	%rd5, %rd4, %rd21;
	ld.global.f64 	%fd2, [%rd5];
	setp.eq.s32 	%p5, %r5, 0;
	add.s32 	%r9, %r5, -1;
	selp.b32 	%r10, %r6, %r9, %p5;
	mul.wide.u32 	%rd22, %r10, 8;
	add.s64 	%rd23, %rd4, %rd22;
	ld.global.f64 	%fd3, [%rd23];
	add.s32 	%r11, %r5, 1;
	setp.ge.u32 	%p6, %r11, %r6;
	@%p6 bra 	$L__BB0_4;
	ld.global.f64 	%fd14, [%rd5+8];
	bra.uni 	$L__BB0_5;
$L__BB0_4:
	ld.global.f64 	%fd14, [%rd4];
$L__BB0_5:
	mov.f64 	%fd8, 0d3FF0000000000000;
	sub.f64 	%fd9, %fd8, %fd1;
	mul.f64 	%fd10, %fd9, 0d3FE0000000000000;
	add.f64 	%fd11, %fd3, %fd14;
	mul.f64 	%fd12, %fd10, %fd11;
	fma.rn.f64 	%fd13, %fd1, %fd2, %fd12;
	bar.sync 	0;
	st.global.f64 	[%rd5], %fd13;
	bra.uni 	$L__BB0_7;
$L__BB0_6:
	ld.param.u64 	%rd10, [%rd1+2336];
	cvta.to.global.u64 	%rd11, %rd10;
	mul.lo.s32 	%r8, %r4, %r6;
	cvt.s64.s32 	%rd12, %r8;
	cvt.u64.u32 	%rd13, %r5;
	mul.wide.u32 	%rd14, %r5, 8;
	add.s64 	%rd15, %rd4, %rd14;
	ld.global.f64 	%fd7, [%rd15];
	add.s64 	%rd16, %rd12, %rd13;
	shl.b64 	%rd17, %rd16, 3;
	add.s64 	%rd18, %rd11, %rd17;
	st.global.f64 	[%rd18], %fd7;
$L__BB0_7:
	ret;

}
	// .globl	_Z10pft_finishPd9PftRecord
.visible .entry _Z10pft_finishPd9PftRecord(
	.param .u64 .ptr .align 1 _Z10pft_finishPd9PftRecord_param_0,
	.param .align 8 .b8 _Z10pft_finishPd9PftRecord_param_1[2360]
)
{
	.reg .pred 	%p<2>;
	.reg .b32 	%r<7>;
	.reg .b64 	%rd<18>;
	.reg .b64 	%fd<2>;

	ld.param.u64 	%rd2, [_Z10pft_finishPd9PftRecord_param_0];
	mov.b64 	%rd3, _Z10pft_finishPd9PftRecord_param_1;
	mov.u64 	%rd1, %rd3;
	ld.param.u32 	%r1, [_Z10pft_finishPd9PftRecord_param_1+4];
	mov.u32 	%r2, %tid.x;
	setp.ge.s32 	%p1, %r2, %r1;
	@%p1 bra 	$L__BB1_2;
	mov.u32 	%r3, %ctaid.x;
	mul.wide.u32 	%rd4, %r3, 4;
	add.s64 	%rd5, %rd1, %rd4;
	ld.param.u32 	%r4, [%rd5+1740];
	cvta.to.global.u64 	%rd6, %rd2;
	mul.lo.s32 	%r5, %r4, %r1;
	cvt.s64.s32 	%rd7, %r5;
	mul.lo.s32 	%r6, %r1, %r3;
	cvt.s64.s32 	%rd8, %r6;
	ld.param.u64 	%rd9, [%rd1+2336];
	cvta.to.global.u64 	%rd10, %rd9;
	cvt.u64.u32 	%rd11, %r2;
	add.s64 	%rd12, %rd8, %rd11;
	shl.b64 	%rd13, %rd12, 3;
	add.s64 	%rd14, %rd10, %rd13;
	ld.global.nc.f64 	%fd1, [%rd14];
	add.s64 	%rd15, %rd7, %rd11;
	shl.b64 	%rd16, %rd15, 3;
	add.s64 	%rd17, %rd6, %rd16;
	st.global.f64 	[%rd17], %fd1;
$L__BB1_2:
	ret;

}
	// .globl	_ZN3cub18CUB_300001_SM_10006detail11EmptyKernelIvEEvv
.visible .entry _ZN3cub18CUB_300001_SM_10006detail11EmptyKernelIvEEvv()
{


	ret;

}


// ===== COMPILED SASS (sm_100) =====

	.target	sm_100

	.elftype	@"ET_EXEC"


//--------------------- .note.nv.tkinfo           --------------------------
	.section	.note.nv.tkinfo,"",@"SHT_NOTE"
	.sectionflags	@"SHF_NOTE_NV_TKINFO"
	.tkinfo
        /*0018*/ 	.word	0x00000002
        /*0030*/ 	.string	""
        /*0030*/ 	.string	"ptxas"
        /*0030*/ 	.string	"Cuda compilation tools, release 13.0, V13.0.88"
        /*0030*/ 	.string	"Build cuda_13.0.r13.0/compiler.36424714_0"
        /*0030*/ 	.string	"-arch sm_100 -m 64 "



//--------------------- .note.nv.cuinfo           --------------------------
	.section	.note.nv.cuinfo,"",@"SHT_NOTE"
	.sectionflags	@"SHF_NOTE_NV_CUINFO"
        /*0018*/ 	.short	0x0002
        /*001a*/ 	.short	0x0064
        /*001c*/ 	.short	0x0082
	.zero		2


//--------------------- .nv.info                  --------------------------
	.section	.nv.info,"",@"SHT_CUDA_INFO"
	.align	4


	//----- nvinfo : EIATTR_REGCOUNT
	.align		4
        /*0000*/ 	.byte	0x04, 0x2f
        /*0002*/ 	.short	(.L_41 - .L_40)
	.align		4
.L_40:
        /*0004*/ 	.word	index@(_Z11pft_preparePd9PftRecord)
        /*0008*/ 	.word	0x00000012


	//----- nvinfo : EIATTR_FRAME_SIZE
	.align		4
.L_41:
        /*000c*/ 	.byte	0x04, 0x11
        /*000e*/ 	.short	(.L_43 - .L_42)
	.align		4
.L_42:
        /*0010*/ 	.word	index@(_Z11pft_preparePd9PftRecord)
        /*0014*/ 	.word	0x00000000


	//----- nvinfo : EIATTR_REGCOUNT
	.align		4
.L_43:
        /*0018*/ 	.byte	0x04, 0x2f
        /*001a*/ 	.short	(.L_45 - .L_44)
	.align		4
.L_44:
        /*001c*/ 	.word	index@(_Z10pft_finishPd9PftRecord)
        /*0020*/ 	.word	0x0000000a


	//----- nvinfo : EIATTR_FRAME_SIZE
	.align		4
.L_45:
        /*0024*/ 	.byte	0x04, 0x11
        /*0026*/ 	.short	(.L_47 - .L_46)
	.align		4
.L_46:
        /*0028*/ 	.word	index@(_Z10pft_finishPd9PftRecord)
        /*002c*/ 	.word	0x00000000


	//----- nvinfo : EIATTR_REGCOUNT
	.align		4
.L_47:
        /*0030*/ 	.byte	0x04, 0x2f
        /*0032*/ 	.short	(.L_49 - .L_48)
	.align		4
.L_48:
        /*0034*/ 	.word	index@(_ZN3cub18CUB_300001_SM_10006detail11EmptyKernelIvEEvv)
        /*0038*/ 	.word	0x00000004


	//----- nvinfo : EIATTR_FRAME_SIZE
	.align		4
.L_49:
        /*003c*/ 	.byte	0x04, 0x11
        /*003e*/ 	.short	(.L_51 - .L_50)
	.align		4
.L_50:
        /*0040*/ 	.word	index@(_ZN3cub18CUB_300001_SM_10006detail11EmptyKernelIvEEvv)
        /*0044*/ 	.word	0x00000000


	//----- nvinfo : EIATTR_MIN_STACK_SIZE
	.align		4
.L_51:
        /*0048*/ 	.byte	0x04, 0x12
        /*004a*/ 	.short	(.L_53 - .L_52)
	.align		4
.L_52:
        /*004c*/ 	.word	index@(_ZN3cub18CUB_300001_SM_10006detail11EmptyKernelIvEEvv)
        /*0050*/ 	.word	0x00000000


	//----- nvinfo : EIATTR_MIN_STACK_SIZE
	.align		4
.L_53:
        /*0054*/ 	.byte	0x04, 0x12
        /*0056*/ 	.short	(.L_55 - .L_54)
	.align		4
.L_54:
        /*0058*/ 	.word	index@(_Z10pft_finishPd9PftRecord)
        /*005c*/ 	.word	0x00000000


	//----- nvinfo : EIATTR_MIN_STACK_SIZE
	.align		4
.L_55:
        /*0060*/ 	.byte	0x04, 0x12
        /*0062*/ 	.short	(.L_57 - .L_56)
	.align		4
.L_56:
        /*0064*/ 	.word	index@(_Z11pft_preparePd9PftRecord)
        /*0068*/ 	.word	0x00000000
.L_57:


//--------------------- .nv.compat                --------------------------
	.section	.nv.compat,"",@"SHT_CUDA_COMPAT_INFO"
	.align	4
        /*0000*/ 	.byte	0x02, 0x09, 0x00, 0x00, 0x02, 0x02, 0x01, 0x00, 0x02, 0x05, 0x05, 0x00, 0x03, 0x07, 0x01, 0x01
        /*0010*/ 	.byte	0x02, 0x03, 0x00, 0x00, 0x02, 0x06, 0x01, 0x00, 0x04, 0x0b, 0x08, 0x00, 0x01, 0x00, 0x00, 0x00
        /*0020*/ 	.byte	0x00, 0x00, 0x00, 0x00


//--------------------- .nv.info._ZN3cub18CUB_300001_SM_10006detail11EmptyKernelIvEEvv --------------------------
	.section	.nv.info._ZN3cub18CUB_300001_SM_10006detail11EmptyKernelIvEEvv,"",@"SHT_CUDA_INFO"
	.sectionflags	@""
	.align	4


	//----- nvinfo : EIATTR_CUDA_API_VERSION
	.align		4
        /*0000*/ 	.byte	0x04, 0x37
        /*0002*/ 	.short	(.L_59 - .L_58)
.L_58:
        /*0004*/ 	.word	0x00000082


	//----- nvinfo : EIATTR_SPARSE_MMA_MASK
	.align		4
.L_59:
        /*0008*/ 	.byte	0x03, 0x50
        /*000a*/ 	.short	0x0000


	//----- nvinfo : EIATTR_MAXREG_COUNT
	.align		4
        /*000c*/ 	.byte	0x03, 0x1b
        /*000e*/ 	.short	0x00ff


	//----- nvinfo : EIATTR_MERCURY_ISA_VERSION
	.align		4
        /*0010*/ 	.byte	0x03, 0x5f
        /*0012*/ 	.short	0x0101


	//----- nvinfo : EIATTR_VRC_CTA_INIT_COUNT
	.align		4
        /*0014*/ 	.byte	0x02, 0x4a
	.zero		1
	.zero		1


	//----- nvinfo : EIATTR_EXIT_INSTR_OFFSETS
	.align		4
        /*0018*/ 	.byte	0x04, 0x1c
        /*001a*/ 	.short	(.L_61 - .L_60)


	//   ....[0]....
.L_60:
        /*001c*/ 	.word	0x00000010


	//----- nvinfo : EIATTR_SW_WAR
	.align		4
.L_61:
        /*0020*/ 	.byte	0x04, 0x36
        /*0022*/ 	.short	(.L_63 - .L_62)
.L_62:
        /*0024*/ 	.word	0x00000008
.L_63:


//--------------------- .nv.info._Z10pft_finishPd9PftRecord --------------------------
	.section	.nv.info._Z10pft_finishPd9PftRecord,"",@"SHT_CUDA_INFO"
	.sectionflags	@""
	.align	4


	//----- nvinfo : EIATTR_CUDA_API_VERSION
	.align		4
        /*0000*/ 	.byte	0x04, 0x37
        /*0002*/ 	.short	(.L_65 - .L_64)
.L_64:
        /*0004*/ 	.word	0x00000082


	//----- nvinfo : EIATTR_KPARAM_INFO
	.align		4
.L_65:
        /*0008*/ 	.byte	0x04, 0x17
        /*000a*/ 	.short	(.L_67 - .L_66)
.L_66:
        /*000c*/ 	.word	0x00000000
        /*0010*/ 	.short	0x0001
        /*0012*/ 	.short	0x0008
        /*0014*/ 	.byte	0x00, 0xf0, 0xe1, 0x24


	//----- nvinfo : EIATTR_KPARAM_INFO
	.align		4
.L_67:
        /*0018*/ 	.byte	0x04, 0x17
        /*001a*/ 	.short	(.L_69 - .L_68)
.L_68:
        /*001c*/ 	.word	0x00000000
        /*0020*/ 	.short	0x0000
        /*0022*/ 	.short	0x0000
        /*0024*/ 	.byte	0x00, 0xf5, 0x21, 0x00


	//----- nvinfo : EIATTR_SPARSE_MMA_MASK
	.align		4
.L_69:
        /*0028*/ 	.byte	0x03, 0x50
        /*002a*/ 	.short	0x0000


	//----- nvinfo : EIATTR_MAXREG_COUNT
	.align		4
        /*002c*/ 	.byte	0x03, 0x1b
        /*002e*/ 	.short	0x00ff


	//----- nvinfo : EIATTR_MERCURY_ISA_VERSION
	.align		4
        /*0030*/ 	.byte	0x03, 0x5f
        /*0032*/ 	.short	0x0101


	//----- nvinfo : EIATTR_VRC_CTA_INIT_COUNT
	.align		4
        /*0034*/ 	.byte	0x02, 0x4a
	.zero		1
	.zero		1


	//----- nvinfo : EIATTR_EXIT_INSTR_OFFSETS
	.align		4
        /*0038*/ 	.byte	0x04, 0x1c
        /*003a*/ 	.short	(.L_71 - .L_70)


	//   ....[0]....
.L_70:
        /*003c*/ 	.word	0x00000040


	//   ....[1]....
        /*0040*/ 	.word	0x00000180


	//----- nvinfo : EIATTR_CBANK_PARAM_SIZE
	.align		4
.L_71:
        /*0044*/ 	.byte	0x03, 0x19
        /*0046*/ 	.short	0x0940


	//----- nvinfo : EIATTR_PARAM_CBANK
	.align		4
        /*0048*/ 	.byte	0x04, 0x0a
        /*004a*/ 	.short	(.L_73 - .L_72)
	.align		4
.L_72:
        /*004c*/ 	.word	index@(.nv.constant0._Z10pft_finishPd9PftRecord)
        /*0050*/ 	.short	0x0380
        /*0052*/ 	.short	0x0940


	//----- nvinfo : EIATTR_SW_WAR
	.align		4
.L_73:
        /*0054*/ 	.byte	0x04, 0x36
        /*0056*/ 	.short	(.L_75 - .L_74)
.L_74:
        /*0058*/ 	.word	0x00000008
.L_75:


//--------------------- .nv.info._Z11pft_preparePd9PftRecord --------------------------
	.section	.nv.info._Z11pft_preparePd9PftRecord,"",@"SHT_CUDA_INFO"
	.sectionflags	@""
	.align	4


	//----- nvinfo : EIATTR_CUDA_API_VERSION
	.align		4
        /*0000*/ 	.byte	0x04, 0x37
        /*0002*/ 	.short	(.L_77 - .L_76)
.L_76:
        /*0004*/ 	.word	0x00000082


	//----- nvinfo : EIATTR_KPARAM_INFO
	.align		4
.L_77:
        /*0008*/ 	.byte	0x04, 0x17
        /*000a*/ 	.short	(.L_79 - .L_78)
.L_78:
        /*000c*/ 	.word	0x00000000
        /*0010*/ 	.short	0x0001
        /*0012*/ 	.short	0x0008
        /*0014*/ 	.byte	0x00, 0xf0, 0xe1, 0x24


	//----- nvinfo : EIATTR_KPARAM_INFO
	.align		4
.L_79:
        /*0018*/ 	.byte	0x04, 0x17
        /*001a*/ 	.short	(.L_81 - .L_80)
.L_80:
        /*001c*/ 	.word	0x00000000
        /*0020*/ 	.short	0x0000
        /*0022*/ 	.short	0x0000
        /*0024*/ 	.byte	0x00, 0xf5, 0x21, 0x00


	//----- nvinfo : EIATTR_SPARSE_MMA_MASK
	.align		4
.L_81:
        /*0028*/ 	.byte	0x03, 0x50
        /*002a*/ 	.short	0x0000


	//----- nvinfo : EIATTR_MAXREG_COUNT
	.align		4
        /*002c*/ 	.byte	0x03, 0x1b
        /*002e*/ 	.short	0x00ff


	//----- nvinfo : EIATTR_NUM_BARRIERS
	.align		4
        /*0030*/ 	.byte	0x02, 0x4c
        /*0032*/ 	.byte	0x01
	.zero		1


	//----- nvinfo : EIATTR_MERCURY_ISA_VERSION
	.align		4
        /*0034*/ 	.byte	0x03, 0x5f
        /*0036*/ 	.short	0x0101


	//----- nvinfo : EIATTR_VRC_CTA_INIT_COUNT
	.align		4
        /*0038*/ 	.byte	0x02, 0x4a
	.zero		1
	.zero		1


	//----- nvinfo : EIATTR_EXIT_INSTR_OFFSETS
	.align		4
        /*003c*/ 	.byte	0x04, 0x1c
        /*003e*/ 	.short	(.L_83 - .L_82)


	//   ....[0]....
.L_82:
        /*0040*/ 	.word	0x00000080


	//   ....[1]....
        /*0044*/ 	.word	0x00000250


	//   ....[2]....
        /*0048*/ 	.word	0x000002f0


	//----- nvinfo : EIATTR_CBANK_PARAM_SIZE
	.align		4
.L_83:
        /*004c*/ 	.byte	0x03, 0x19
        /*004e*/ 	.short	0x0940


	//----- nvinfo : EIATTR_PARAM_CBANK
	.align		4
        /*0050*/ 	.byte	0x04, 0x0a
        /*0052*/ 	.short	(.L_85 - .L_84)
	.align		4
.L_84:
        /*0054*/ 	.word	index@(.nv.constant0._Z11pft_preparePd9PftRecord)
        /*0058*/ 	.short	0x0380
        /*005a*/ 	.short	0x0940


	//----- nvinfo : EIATTR_SW_WAR
	.align		4
.L_85:
        /*005c*/ 	.byte	0x04, 0x36
        /*005e*/ 	.short	(.L_87 - .L_86)
.L_86:
        /*0060*/ 	.word	0x00000008
.L_87:


//--------------------- .nv.callgraph             --------------------------
	.section	.nv.callgraph,"",@"SHT_CUDA_CALLGRAPH"
	.align	4
	.sectionentsize	8
	.align		4
        /*0000*/ 	.word	0x00000000
	.align		4
        /*0004*/ 	.word	0xffffffff
	.align		4
        /*0008*/ 	.word	0x00000000
	.align		4
        /*000c*/ 	.word	0xfffffffe
	.align		4
        /*0010*/ 	.word	0x00000000
	.align		4
        /*0014*/ 	.word	0xfffffffd
	.align		4
        /*0018*/ 	.word	0x00000000
	.align		4
        /*001c*/ 	.word	0xfffffffc


//--------------------- .nv.constant4             --------------------------
	.section	.nv.constant4,"a",@progbits
	.align	8
	.align		8
.nv.constant4:
        /*0000*/ 	.dword	_ZN33_INTERNAL_a34397a1_4_k_cu_needle_4cuda3std3__45__cpo5beginE
	.align		8
        /*0008*/ 	.dword	_ZN33_INTERNAL_a34397a1_4_k_cu_needle_4cuda3std3__45__cpo3endE
	.align		8
        /*0010*/ 	.dword	_ZN33_INTERNAL_a34397a1_4_k_cu_needle_4cuda3std3__45__cpo6cbeginE
	.align		8
        /*0018*/ 	.dword	_ZN33_INTERNAL_a34397a1_4_k_cu_needle_4cuda3std3__45__cpo4cendE
	.align		8
        /*0020*/ 	.dword	_ZN33_INTERNAL_a34397a1_4_k_cu_needle_4cuda3std3__45__cpo6rbeginE
	.align		8
        /*0028*/ 	.dword	_ZN33_INTERNAL_a34397a1_4_k_cu_needle_4cuda3std3__45__cpo4rendE
	.align		8
        /*0030*/ 	.dword	_ZN33_INTERNAL_a34397a1_4_k_cu_needle_4cuda3std3__45__cpo7crbeginE
	.align		8
        /*0038*/ 	.dword	_ZN33_INTERNAL_a34397a1_4_k_cu_needle_4cuda3std3__45__cpo5crendE
	.align		8
        /*0040*/ 	.dword	_ZN33_INTERNAL_a34397a1_4_k_cu_needle_4cuda3std3__435_GLOBAL__N__a34397a1_4_k_cu_needle_6ignoreE
	.align		8
        /*0048*/ 	.dword	_ZN33_INTERNAL_a34397a1_4_k_cu_needle_4cuda3std3__419piecewise_constructE
	.align		8
        /*0050*/ 	.dword	_ZN33_INTERNAL_a34397a1_4_k_cu_needle_4cuda3std3__48in_placeE
	.align		8
        /*0058*/ 	.dword	_ZN33_INTERNAL_a34397a1_4_k_cu_needle_4cuda3std3__420unreachable_sentinelE
	.align		8
        /*0060*/ 	.dword	_ZN33_INTERNAL_a34397a1_4_k_cu_needle_4cuda3std3__47nulloptE
	.align		8
        /*0068*/ 	.dword	_ZN33_INTERNAL_a34397a1_4_k_cu_needle_4cuda3std3__48unexpectE
	.align		8
        /*0070*/ 	.dword	_ZN33_INTERNAL_a34397a1_4_k_cu_needle_4cuda3std6ranges3__45__cpo4swapE
	.align		8
        /*0078*/ 	.dword	_ZN33_INTERNAL_a34397a1_4_k_cu_needle_4cuda3std6ranges3__45__cpo9iter_moveE
	.align		8
        /*0080*/ 	.dword	_ZN33_INTERNAL_a34397a1_4_k_cu_needle_4cuda3std6ranges3__45__cpo5beginE
	.align		8
        /*0088*/ 	.dword	_ZN33_INTERNAL_a34397a1_4_k_cu_needle_4cuda3std6ranges3__45__cpo3endE
	.align		8
        /*0090*/ 	.dword	_ZN33_INTERNAL_a34397a1_4_k_cu_needle_4cuda3std6ranges3__45__cpo6cbeginE
	.align		8
        /*0098*/ 	.dword	_ZN33_INTERNAL_a34397a1_4_k_cu_needle_4cuda3std6ranges3__45__cpo4cendE
	.align		8
        /*00a0*/ 	.dword	_ZN33_INTERNAL_a34397a1_4_k_cu_needle_4cuda3std6ranges3__45__cpo7advanceE
	.align		8
        /*00a8*/ 	.dword	_ZN33_INTERNAL_a34397a1_4_k_cu_needle_4cuda3std6ranges3__45__cpo9iter_swapE
	.align		8
        /*00b0*/ 	.dword	_ZN33_INTERNAL_a34397a1_4_k_cu_needle_4cuda3std6ranges3__45__cpo4nextE
	.align		8
        /*00b8*/ 	.dword	_ZN33_INTERNAL_a34397a1_4_k_cu_needle_4cuda3std6ranges3__45__cpo4prevE
	.align		8
        /*00c0*/ 	.dword	_ZN33_INTERNAL_a34397a1_4_k_cu_needle_4cuda3std6ranges3__45__cpo4dataE
	.align		8
        /*00c8*/ 	.dword	_ZN33_INTERNAL_a34397a1_4_k_cu_needle_4cuda3std6ranges3__45__cpo5cdataE
	.align		8
        /*00d0*/ 	.dword	_ZN33_INTERNAL_a34397a1_4_k_cu_needle_4cuda3std6ranges3__45__cpo4sizeE
	.align		8
        /*00d8*/ 	.dword	_ZN33_INTERNAL_a34397a1_4_k_cu_needle_4cuda3std6ranges3__45__cpo5ssizeE
	.align		8
        /*00e0*/ 	.dword	_ZN33_INTERNAL_a34397a1_4_k_cu_needle_4cuda3std6ranges3__45__cpo8distanceE
	.align		8
        /*00e8*/ 	.dword	_ZN33_INTERNAL_a34397a1_4_k_cu_needle_6thrust24THRUST_300001_SM_1000_NS6system6detail10sequential3seqE
	.align		8
        /*00f0*/ 	.dword	_ZN33_INTERNAL_a34397a1_4_k_cu_needle_6thrust24THRUST_300001_SM_1000_NS12placeholders2_1E
	.align		8
        /*00f8*/ 	.dword	_ZN33_INTERNAL_a34397a1_4_k_cu_needle_6thrust24THRUST_300001_SM_1000_NS12placeholders2_2E
	.align		8
        /*0100*/ 	.dword	_ZN33_INTERNAL_a34397a1_4_k_cu_needle_6thrust24THRUST_300001_SM_1000_NS12placeholders2_3E
	.align		8
        /*0108*/ 	.dword	_ZN33_INTERNAL_a34397a1_4_k_cu_needle_6thrust24THRUST_300001_SM_1000_NS12placeholders2_4E
	.align		8
        /*0110*/ 	.dword	_ZN33_INTERNAL_a34397a1_4_k_cu_needle_6thrust24THRUST_300001_SM_1000_NS12placeholders2_5E
	.align		8
        /*0118*/ 	.dword	_ZN33_INTERNAL_a34397a1_4_k_cu_needle_6thrust24THRUST_300001_SM_1000_NS12placeholders2_6E
	.align		8
        /*0120*/ 	.dword	_ZN33_INTERNAL_a34397a1_4_k_cu_needle_6thrust24THRUST_300001_SM_1000_NS12placeholders2_7E
	.align		8
        /*0128*/ 	.dword	_ZN33_INTERNAL_a34397a1_4_k_cu_needle_6thrust24THRUST_300001_SM_1000_NS12placeholders2_8E
	.align		8
        /*0130*/ 	.dword	_ZN33_INTERNAL_a34397a1_4_k_cu_needle_6thrust24THRUST_300001_SM_1000_NS12placeholders2_9E
	.align		8
        /*0138*/ 	.dword	_ZN33_INTERNAL_a34397a1_4_k_cu_needle_6thrust24THRUST_300001_SM_1000_NS12placeholders3_10E


//--------------------- .text._ZN3cub18CUB_300001_SM_10006detail11EmptyKernelIvEEvv --------------------------
	.section	.text._ZN3cub18CUB_300001_SM_10006detail11EmptyKernelIvEEvv,"ax",@progbits
	.align	128
        .global         _ZN3cub18CUB_300001_SM_10006detail11EmptyKernelIvEEvv
        .type           _ZN3cub18CUB_300001_SM_10006detail11EmptyKernelIvEEvv,@function
        .size           _ZN3cub18CUB_300001_SM_10006detail11EmptyKernelIvEEvv,(.L_x_4 - _ZN3cub18CUB_300001_SM_10006detail11EmptyKernelIvEEvv)
        .other          _ZN3cub18CUB_300001_SM_10006detail11EmptyKernelIvEEvv,@"STO_CUDA_ENTRY STV_DEFAULT"
_ZN3cub18CUB_300001_SM_10006detail11EmptyKernelIvEEvv:
.text._ZN3cub18CUB_300001_SM_10006detail11EmptyKernelIvEEvv:
[----:B------:R-:W-:Y:S01]  /*0000*/  LDC R1, c[0x0][0x37c] ;  /* 0x0000df00ff017b82 */ /* 0x000fe20000000800 */
[----:B------:R-:W-:Y:S05]  /*0010*/  EXIT ;  /* 0x000000000000794d */ /* 0x000fea0003800000 */
.L_x_0:
[----:B------:R-:W-:-:S00]  /*0020*/  BRA `(.L_x_0) ;  /* 0xfffffffc00fc7947 */ /* 0x000fc0000383ffff */
[----:B------:R-:W-:-:S00]  /*0030*/  NOP ;  /* 0x0000000000007918 */ /* 0x000fc00000000000 */
        /* <DEDUP_REMOVED lines=12> */
.L_x_4:


//--------------------- .text._Z10pft_finishPd9PftRecord --------------------------
	.section	.text._Z10pft_finishPd9PftRecord,"ax",@progbits
	.align	128
        .global         _Z10pft_finishPd9PftRecord
        .type           _Z10pft_finishPd9PftRecord,@function
        .size           _Z10pft_finishPd9PftRecord,(.L_x_5 - _Z10pft_finishPd9PftRecord)
        .other          _Z10pft_finishPd9PftRecord,@"STO_CUDA_ENTRY STV_DEFAULT"
_Z10pft_finishPd9PftRecord:
.text._Z10pft_finishPd9PftRecord:
[----:B------:R-:W-:Y:S01]  /*0000*/  LDC R1, c[0x0][0x37c] ;  /* 0x0000df00ff017b82 */ /* 0x000fe20000000800 */
[----:B------:R-:W0:Y:S01]  /*0010*/  S2R R5, SR_TID.X ;  /* 0x0000000000057919 */ /* 0x000e220000002100 */
[----:B------:R-:W0:Y:S02]  /*0020*/  LDCU UR6, c[0x0][0x38c] ;  /* 0x00007180ff0677ac */ /* 0x000e240008000800 */
[----:B0-----:R-:W-:-:S13]  /*0030*/  ISETP.GE.AND P0, PT, R5, UR6, PT ;  /* 0x0000000605007c0c */ /* 0x001fda000bf06270 */
[----:B------:R-:W-:Y:S05]  /*0040*/  @P0 EXIT ;  /* 0x000000000000094d */ /* 0x000fea0003800000 */
[----:B------:R-:W0:Y:S01]  /*0050*/  S2R R4, SR_CTAID.X ;  /* 0x0000000000047919 */ /* 0x000e220000002500 */
[----:B------:R-:W1:Y:S01]  /*0060*/  LDCU.64 UR8, c[0x0][0xca8] ;  /* 0x00019500ff0877ac */ /* 0x000e620008000a00 */
[----:B------:R-:W2:Y:S01]  /*0070*/  LDCU.64 UR4, c[0x0][0x358] ;  /* 0x00006b00ff0477ac */ /* 0x000ea20008000a00 */
[----:B0-----:R-:W-:-:S05]  /*0080*/  IMAD R0, R4, UR6, RZ ;  /* 0x0000000604007c24 */ /* 0x001fca000f8e02ff */
[----:B------:R-:W-:-:S04]  /*0090*/  IADD3 R3, P0, PT, R0, R5, RZ ;  /* 0x0000000500037210 */ /* 0x000fc80007f1e0ff */
[----:B------:R-:W-:Y:S02]  /*00a0*/  LEA.HI.X.SX32 R0, R0, RZ, 0x1, P0 ;  /* 0x000000ff00007211 */ /* 0x000fe400000f0eff */
[----:B-1----:R-:W-:-:S04]  /*00b0*/  LEA R2, P0, R3, UR8, 0x3 ;  /* 0x0000000803027c11 */ /* 0x002fc8000f8018ff */
[----:B------:R-:W-:Y:S01]  /*00c0*/  LEA.HI.X R3, R3, UR9, R0, 0x3, P0 ;  /* 0x0000000903037c11 */ /* 0x000fe200080f1c00 */
[----:B------:R-:W-:Y:S01]  /*00d0*/  IMAD.MOV.U32 R7, RZ, RZ, 0x8 ;  /* 0x00000008ff077424 */ /* 0x000fe200078e00ff */
[----:B------:R-:W0:Y:S04]  /*00e0*/  LDCU.64 UR8, c[0x0][0x380] ;  /* 0x00007000ff0877ac */ /* 0x000e280008000a00 */
[----:B--2---:R-:W2:Y:S01]  /*00f0*/  LDG.E.64.CONSTANT R2, desc[UR4][R2.64] ;  /* 0x0000000402027981 */ /* 0x004ea2000c1e9b00 */
[----:B------:R-:W-:-:S06]  /*0100*/  IMAD R0, R4, 0x4, R7 ;  /* 0x0000000404007824 */ /* 0x000fcc00078e0207 */
[----:B------:R-:W1:Y:S02]  /*0110*/  LDC R0, c[0x0][R0+0xa4c] ;  /* 0x0002930000007b82 */ /* 0x000e640000000800 */
[----:B-1----:R-:W-:-:S05]  /*0120*/  IMAD R4, R0, UR6, RZ ;  /* 0x0000000600047c24 */ /* 0x002fca000f8e02ff */
[----:B------:R-:W-:-:S04]  /*0130*/  IADD3 R5, P0, PT, R4, R5, RZ ;  /* 0x0000000504057210 */ /* 0x000fc80007f1e0ff */
[----:B------:R-:W-:Y:S02]  /*0140*/  LEA.HI.X.SX32 R6, R4, RZ, 0x1, P0 ;  /* 0x000000ff04067211 */ /* 0x000fe400000f0eff */
[----:B0-----:R-:W-:-:S04]  /*0150*/  LEA R4, P0, R5, UR8, 0x3 ;  /* 0x0000000805047c11 */ /* 0x001fc8000f8018ff */
[----:B------:R-:W-:-:S05]  /*0160*/  LEA.HI.X R5, R5, UR9, R6, 0x3, P0 ;  /* 0x0000000905057c11 */ /* 0x000fca00080f1c06 */
[----:B--2---:R-:W-:Y:S01]  /*0170*/  STG.E.64 desc[UR4][R4.64], R2 ;  /* 0x0000000204007986 */ /* 0x004fe2000c101b04 */
[----:B------:R-:W-:Y:S05]  /*0180*/  EXIT ;  /* 0x000000000000794d */ /* 0x000fea0003800000 */
.L_x_1:
        /* <DEDUP_REMOVED lines=15> */
.L_x_5:


//--------------------- .text._Z11pft_preparePd9PftRecord --------------------------
	.section	.text._Z11pft_preparePd9PftRecord,"ax",@progbits
	.align	128
        .global         _Z11pft_preparePd9PftRecord
        .type           _Z11pft_preparePd9PftRecord,@function
        .size           _Z11pft_preparePd9PftRecord,(.L_x_6 - _Z11pft_preparePd9PftRecord)
        .other          _Z11pft_preparePd9PftRecord,@"STO_CUDA_ENTRY STV_DEFAULT"
_Z11pft_preparePd9PftRecord:
.text._Z11pft_preparePd9PftRecord:
[----:B------:R-:W-:Y:S01]  /*0000*/  LDC R1, c[0x0][0x37c] ;  /* 0x0000df00ff017b82 */ /* 0x000fe20000000800 */
[----:B------:R-:W0:Y:S01]  /*0010*/  S2R R9, SR_CTAID.X ;  /* 0x0000000000097919 */ /* 0x000e220000002500 */
[----:B------:R-:W1:Y:S01]  /*0020*/  LDCU UR6, c[0x0][0x38c] ;  /* 0x00007180ff0677ac */ /* 0x000e620008000800 */
[----:B------:R-:W1:Y:S01]  /*0030*/  S2R R11, SR_TID.X ;  /* 0x00000000000b7919 */ /* 0x000e620000002100 */
[----:B0-----:R-:W-:Y:S01]  /*0040*/  IMAD.SHL.U32 R0, R9, 0x4, RZ ;  /* 0x0000000409007824 */ /* 0x001fe200078e00ff */
[----:B-1----:R-:W-:-:S05]  /*0050*/  ISETP.GE.AND P0, PT, R11, UR6, PT ;  /* 0x000000060b007c0c */ /* 0x002fca000bf06270 */
[----:B------:R-:W0:Y:S02]  /*0060*/  LDC R0, c[0x0][R0+0x814] ;  /* 0x0002050000007b82 */ /* 0x000e240000000800 */
[----:B0-----:R-:W-:-:S13]  /*0070*/  ISETP.EQ.OR P0, PT, R0, -0x2, P0 ;  /* 0xfffffffe0000780c */ /* 0x001fda0000702670 */
[----:B------:R-:W-:Y:S05]  /*0080*/  @P0 EXIT ;  /* 0x000000000000094d */ /* 0x000fea0003800000 */
[----:B------:R-:W0:Y:S01]  /*0090*/  LDC.64 R6, c[0x0][0x380] ;  /* 0x0000e000ff067b82 */ /* 0x000e220000000a00 */
[----:B------:R-:W-:Y:S01]  /*00a0*/  ISETP.NE.AND P0, PT, R0, -0x1, PT ;  /* 0xffffffff0000780c */ /* 0x000fe20003f05270 */
[----:B------:R-:W-:Y:S01]  /*00b0*/  IMAD R3, R9, UR6, RZ ;  /* 0x0000000609037c24 */ /* 0x000fe2000f8e02ff */
[----:B------:R-:W1:Y:S03]  /*00c0*/  LDCU.64 UR4, c[0x0][0x358] ;  /* 0x00006b00ff0477ac */ /* 0x000e660008000a00 */
[----:B0-----:R-:W-:-:S08]  /*00d0*/  IMAD.WIDE R6, R3, 0x8, R6 ;  /* 0x0000000803067825 */ /* 0x001fd000078e0206 */
[----:B-1----:R-:W-:Y:S05]  /*00e0*/  @P0 BRA `(.L_x_2) ;  /* 0x00000000005c0947 */ /* 0x002fea0003800000 */
[C---:B------:R-:W-:Y:S02]  /*00f0*/  VIADD R0, R11.reuse, 0x1 ;  /* 0x000000010b007836 */ /* 0x040fe40000000000 */
[----:B------:R-:W-:-:S03]  /*0100*/  IMAD.WIDE.U32 R2, R11, 0x8, R6 ;  /* 0x000000080b027825 */ /* 0x000fc600078e0006 */
[----:B------:R-:W-:-:S13]  /*0110*/  ISETP.GE.U32.AND P1, PT, R0, UR6, PT ;  /* 0x0000000600007c0c */ /* 0x000fda000bf26070 */
[----:B------:R-:W2:Y:S01]  /*0120*/  @!P1 LDG.E.64 R4, desc[UR4][R2.64+0x8] ;  /* 0x0000080402049981 */ /* 0x000ea2000c1e1b00 */
[C---:B------:R-:W-:Y:S02]  /*0130*/  ISETP.NE.AND P0, PT, R11.reuse, RZ, PT ;  /* 0x000000ff0b00720c */ /* 0x040fe40003f05270 */
[----:B------:R-:W-:Y:S02]  /*0140*/  IADD3 R0, PT, PT, R11, -0x1, RZ ;  /* 0xffffffff0b007810 */ /* 0x000fe40007ffe0ff */
[----:B------:R-:W3:Y:S02]  /*0150*/  LDG.E.64 R10, desc[UR4][R2.64] ;  /* 0x00000004020a7981 */ /* 0x000ee4000c1e1b00 */
[----:B------:R-:W-:-:S05]  /*0160*/  SEL R13, R0, UR6, P0 ;  /* 0x00000006000d7c07 */ /* 0x000fca0008000000 */
[----:B------:R-:W-:-:S06]  /*0170*/  IMAD.WIDE.U32 R12, R13, 0x8, R6 ;  /* 0x000000080d0c7825 */ /* 0x000fcc00078e0006 */
[----:B------:R-:W2:Y:S01]  /*0180*/  LDG.E.64 R12, desc[UR4][R12.64] ;  /* 0x000000040c0c7981 */ /* 0x000ea2000c1e1b00 */
[----:B------:R-:W-:-:S04]  /*0190*/  IMAD.MOV.U32 R0, RZ, RZ, 0x8 ;  /* 0x00000008ff007424 */ /* 0x000fc800078e00ff */
[----:B------:R-:W-:-:S05]  /*01a0*/  IMAD R0, R9, 0x4, R0 ;  /* 0x0000000409007824 */ /* 0x000fca00078e0200 */
[----:B------:R-:W-:-:S04]  /*01b0*/  LEA R0, R9, R0, 0x2 ;  /* 0x0000000009007211 */ /* 0x000fc800078e10ff */
[----:B------:R-:W0:Y:S01]  /*01c0*/  LDC.64 R8, c[0x0][R0+0x388] ;  /* 0x0000e20000087b82 */ /* 0x000e220000000a00 */
[----:B------:R-:W2:Y:S01]  /*01d0*/  @P1 LDG.E.64 R4, desc[UR4][R6.64] ;  /* 0x0000000406041981 */ /* 0x000ea2000c1e1b00 */
[----:B0-----:R-:W-:-:S08]  /*01e0*/  DADD R14, -R8, 1 ;  /* 0x3ff00000080e7429 */ /* 0x001fd00000000100 */
[----:B------:R-:W-:Y:S01]  /*01f0*/  DMUL R14, R14, 0.5 ;  /* 0x3fe000000e0e7828 */ /* 0x000fe20000000000 */
[----:B------:R-:W-:Y:S06]  /*0200*/  BAR.SYNC.DEFER_BLOCKING 0x0 ;  /* 0x0000000000007b1d */ /* 0x000fec0000010000 */
[----:B--2---:R-:W-:-:S08]  /*0210*/  DADD R4, R12, R4 ;  /* 0x000000000c047229 */ /* 0x004fd00000000004 */
[----:B------:R-:W-:-:S08]  /*0220*/  DMUL R4, R14, R4 ;  /* 0x000000040e047228 */ /* 0x000fd00000000000 */
[----:B---3--:R-:W-:-:S07]  /*0230*/  DFMA R4, R8, R10, R4 ;  /* 0x0000000a0804722b */ /* 0x008fce0000000004 */
[----:B------:R-:W-:Y:S01]  /*0240*/  STG.E.64 desc[UR4][R2.64], R4 ;  /* 0x0000000402007986 */ /* 0x000fe2000c101b04 */
[----:B------:R-:W-:Y:S05]  /*0250*/  EXIT ;  /* 0x000000000000794d */ /* 0x000fea0003800000 */
.L_x_2:
[----:B------:R-:W-:Y:S01]  /*0260*/  IMAD.WIDE.U32 R4, R11, 0x8, R6 ;  /* 0x000000080b047825 */ /* 0x000fe200078e0006 */
[----:B------:R-:W0:Y:S05]  /*0270*/  LDCU.64 UR8, c[0x0][0xca8] ;  /* 0x00019500ff0877ac */ /* 0x000e2a0008000a00 */
[----:B------:R-:W2:Y:S01]  /*0280*/  LDG.E.64 R4, desc[UR4][R4.64] ;  /* 0x0000000404047981 */ /* 0x000ea2000c1e1b00 */
[----:B------:R-:W-:-:S05]  /*0290*/  IMAD R0, R0, UR6, RZ ;  /* 0x0000000600007c24 */ /* 0x000fca000f8e02ff */
[----:B------:R-:W-:-:S04]  /*02a0*/  IADD3 R11, P0, PT, R0, R11, RZ ;  /* 0x0000000b000b7210 */ /* 0x000fc80007f1e0ff */
[----:B------:R-:W-:Y:S02]  /*02b0*/  LEA.HI.X.SX32 R0, R0, RZ, 0x1, P0 ;  /* 0x000000ff00007211 */ /* 0x000fe400000f0eff */
[----:B0-----:R-:W-:-:S04]  /*02c0*/  LEA R2, P0, R11, UR8, 0x3 ;  /* 0x000000080b027c11 */ /* 0x001fc8000f8018ff */
[----:B------:R-:W-:-:S05]  /*02d0*/  LEA.HI.X R3, R11, UR9, R0, 0x3, P0 ;  /* 0x000000090b037c11 */ /* 0x000fca00080f1c00 */
[----:B--2---:R-:W-:Y:S01]  /*02e0*/  STG.E.64 desc[UR4][R2.64], R4 ;  /* 0x0000000402007986 */ /* 0x004fe2000c101b04 */
[----:B------:R-:W-:Y:S05]  /*02f0*/  EXIT ;  /* 0x000000000000794d */ /* 0x000fea0003800000 */
.L_x_3:
        /* <DEDUP_REMOVED lines=16> */
.L_x_6:


//--------------------- .nv.shared.reserved.0     --------------------------
	.section	.nv.shared.reserved.0,"aw",@nobits
	.weak		__nv_reservedSMEM_offset_0_alias
	.size		__nv_reservedSMEM_offset_0_alias, 0, 64
	.other		__nv_reservedSMEM_offset_0_alias,@"STO_CUDA_RESERVED_SHARED STV_DEFAULT"
__nv_reservedSMEM_offset_0_alias:
	.zero		0
	.zero		64


//--------------------- .nv.global                --------------------------
	.section	.nv.global,"aw",@nobits
.nv.global:
	.type		_ZN33_INTERNAL_a34397a1_4_k_cu_needle_6thrust24THRUST_300001_SM_1000_NS12placeholders2_5E,@object
	.size		_ZN33_INTERNAL_a34397a1_4_k_cu_needle_6thrust24THRUST_300001_SM_1000_NS12placeholders2_5E,(_ZN33_INTERNAL_a34397a1_4_k_cu_needle_4cuda3std3__45__cpo6cbeginE - _ZN33_INTERNAL_a34397a1_4_k_cu_needle_6thrust24THRUST_300001_SM_1000_NS12placeholders2_5E)
_ZN33_INTERNAL_a34397a1_4_k_cu_needle_6thrust24THRUST_300001_SM_1000_NS12placeholders2_5E:
	.zero		1
	.type		_ZN33_INTERNAL_a34397a1_4_k_cu_needle_4cuda3std3__45__cpo6cbeginE,@object
	.size		_ZN33_INTERNAL_a34397a1_4_k_cu_needle_4cuda3std3__45__cpo6cbeginE,(_ZN33_INTERNAL_a34397a1_4_k_cu_needle_4cuda3std6ranges3__45__cpo6cbeginE - _ZN33_INTERNAL_a34397a1_4_k_cu_needle_4cuda3std3__45__cpo6cbeginE)
_ZN33_INTERNAL_a34397a1_4_k_cu_needle_4cuda3std3__45__cpo6cbeginE:
	.zero		1
	.type		_ZN33_INTERNAL_a34397a1_4_k_cu_needle_4cuda3std6ranges3__45__cpo6cbeginE,@object
	.size		_ZN33_INTERNAL_a34397a1_4_k_cu_needle_4cuda3std6ranges3__45__cpo6cbeginE,(_ZN33_INTERNAL_a34397a1_4_k_cu_needle_4cuda3std3__48in_placeE - _ZN33_INTERNAL_a34397a1_4_k_cu_needle_4cuda3std6ranges3__45__cpo6cbeginE)
_ZN33_INTERNAL_a34397a1_4_k_cu_needle_4cuda3std6ranges3__45__cpo6cbeginE:
	.zero		1
	.type		_ZN33_INTERNAL_a34397a1_4_k_cu_needle_4cuda3std3__48in_placeE,@object
	.size		_ZN33_INTERNAL_a34397a1_4_k_cu_needle_4cuda3std3__48in_placeE,(_ZN33_INTERNAL_a34397a1_4_k_cu_needle_4cuda3std6ranges3__45__cpo4sizeE - _ZN33_INTERNAL_a34397a1_4_k_cu_needle_4cuda3std3__48in_placeE)
_ZN33_INTERNAL_a34397a1_4_k_cu_needle_4cuda3std3__48in_placeE:
	.zero		1
	.type		_ZN33_INTERNAL_a34397a1_4_k_cu_needle_4cuda3std6ranges3__45__cpo4sizeE,@object
	.size		_ZN33_INTERNAL_a34397a1_4_k_cu_needle_4cuda3std6ranges3__45__cpo4sizeE,(_ZN33_INTERNAL_a34397a1_4_k_cu_needle_6thrust24THRUST_300001_SM_1000_NS12placeholders2_9E - _ZN33_INTERNAL_a34397a1_4_k_cu_needle_4cuda3std6ranges3__45__cpo4sizeE)
_ZN33_INTERNAL_a34397a1_4_k_cu_needle_4cuda3std6ranges3__45__cpo4sizeE:
	.zero		1
	.type		_ZN33_INTERNAL_a34397a1_4_k_cu_needle_6thrust24THRUST_300001_SM_1000_NS12placeholders2_9E,@object
	.size		_ZN33_INTERNAL_a34397a1_4_k_cu_needle_6thrust24THRUST_300001_SM_1000_NS12placeholders2_9E,(_ZN33_INTERNAL_a34397a1_4_k_cu_needle_4cuda3std3__45__cpo7crbeginE - _ZN33_INTERNAL_a34397a1_4_k_cu_needle_6thrust24THRUST_300001_SM_1000_NS12placeholders2_9E)
_ZN33_INTERNAL_a34397a1_4_k_cu_needle_6thrust24THRUST_300001_SM_1000_NS12placeholders2_9E:
	.zero		1
	.type		_ZN33_INTERNAL_a34397a1_4_k_cu_needle_4cuda3std3__45__cpo7crbeginE,@object
	.size		_ZN33_INTERNAL_a34397a1_4_k_cu_needle_4cuda3std3__45__cpo7crbeginE,(_ZN33_INTERNAL_a34397a1_4_k_cu_needle_4cuda3std6ranges3__45__cpo4nextE - _ZN33_INTERNAL_a34397a1_4_k_cu_needle_4cuda3std3__45__cpo7crbeginE)
_ZN33_INTERNAL_a34397a1_4_k_cu_needle_4cuda3std3__45__cpo7crbeginE:
	.zero		1
	.type		_ZN33_INTERNAL_a34397a1_4_k_cu_needle_4cuda3std6ranges3__45__cpo4nextE,@object
	.size		_ZN33_INTERNAL_a34397a1_4_k_cu_needle_4cuda3std6ranges3__45__cpo4nextE,(_ZN33_INTERNAL_a34397a1_4_k_cu_needle_4cuda3std6ranges3__45__cpo4swapE - _ZN33_INTERNAL_a34397a1_4_k_cu_needle_4cuda3std6ranges3__45__cpo4nextE)
_ZN33_INTERNAL_a34397a1_4_k_cu_needle_4cuda3std6ranges3__45__cpo4nextE:
	.zero		1
	.type		_ZN33_INTERNAL_a34397a1_4_k_cu_needle_4cuda3std6ranges3__45__cpo4swapE,@object
	.size		_ZN33_INTERNAL_a34397a1_4_k_cu_needle_4cuda3std6ranges3__45__cpo4swapE,(_ZN33_INTERNAL_a34397a1_4_k_cu_needle_6thrust24THRUST_300001_SM_1000_NS12placeholders2_1E - _ZN33_INTERNAL_a34397a1_4_k_cu_needle_4cuda3std6ranges3__45__cpo4swapE)
_ZN33_INTERNAL_a34397a1_4_k_cu_needle_4cuda3std6ranges3__45__cpo4swapE:
	.zero		1
	.type		_ZN33_INTERNAL_a34397a1_4_k_cu_needle_6thrust24THRUST_300001_SM_1000_NS12placeholders2_1E,@object
	.size		_ZN33_INTERNAL_a34397a1_4_k_cu_needle_6thrust24THRUST_300001_SM_1000_NS12placeholders2_1E,(_ZN33_INTERNAL_a34397a1_4_k_cu_needle_6thrust24THRUST_300001_SM_1000_NS12placeholders2_3E - _ZN33_INTERNAL_a34397a1_4_k_cu_needle_6thrust24THRUST_300001_SM_1000_NS12placeholders2_1E)
_ZN33_INTERNAL_a34397a1_4_k_cu_needle_6thrust24THRUST_300001_SM_1000_NS12placeholders2_1E:
	.zero		1
	.type		_ZN33_INTERNAL_a34397a1_4_k_cu_needle_6thrust24THRUST_300001_SM_1000_NS12placeholders2_3E,@object
	.size		_ZN33_INTERNAL_a34397a1_4_k_cu_needle_6thrust24THRUST_300001_SM_1000_NS12placeholders2_3E,(_ZN33_INTERNAL_a34397a1_4_k_cu_needle_4cuda3std3__45__cpo5beginE - _ZN33_INTERNAL_a34397a1_4_k_cu_needle_6thrust24THRUST_300001_SM_1000_NS12placeholders2_3E)
_ZN33_INTERNAL_a34397a1_4_k_cu_needle_6thrust24THRUST_300001_SM_1000_NS12placeholders2_3E:
	.zero		1
	.type		_ZN33_INTERNAL_a34397a1_4_k_cu_needle_4cuda3std3__45__cpo5beginE,@object
	.size		_ZN33_INTERNAL_a34397a1_4_k_cu_needle_4cuda3std3__45__cpo5beginE,(_ZN33_INTERNAL_a34397a1_4_k_cu_needle_4cuda3std6ranges3__45__cpo5beginE - _ZN33_INTERNAL_a34397a1_4_k_cu_needle_4cuda3std3__45__cpo5beginE)
_ZN33_INTERNAL_a34397a1_4_k_cu_needle_4cuda3std3__45__cpo5beginE:
	.zero		1
	.type		_ZN33_INTERNAL_a34397a1_4_k_cu_needle_4cuda3std6ranges3__45__cpo5beginE,@object
	.size		_ZN33_INTERNAL_a34397a1_4_k_cu_needle_4cuda3std6ranges3__45__cpo5beginE,(_ZN33_INTERNAL_a34397a1_4_k_cu_needle_4cuda3std3__435_GLOBAL__N__a34397a1_4_k_cu_needle_6ignoreE - _ZN33_INTERNAL_a34397a1_4_k_cu_needle_4cuda3std6ranges3__45__cpo5beginE)
_ZN33_INTERNAL_a34397a1_4_k_cu_needle_4cuda3std6ranges3__45__cpo5beginE:
	.zero		1
	.type		_ZN33_INTERNAL_a34397a1_4_k_cu_needle_4cuda3std3__435_GLOBAL__N__a34397a1_4_k_cu_needle_6ignoreE,@object
	.size		_ZN33_INTERNAL_a34397a1_4_k_cu_needle_4cuda3std3__435_GLOBAL__N__a34397a1_4_k_cu_needle_6ignoreE,(_ZN33_INTERNAL_a34397a1_4_k_cu_needle_4cuda3std6ranges3__45__cpo4dataE - _ZN33_INTERNAL_a34397a1_4_k_cu_needle_4cuda3std3__435_GLOBAL__N__a34397a1_4_k_cu_needle_6ignoreE)
_ZN33_INTERNAL_a34397a1_4_k_cu_needle_4cuda3std3__435_GLOBAL__N__a34397a1_4_k_cu_needle_6ignoreE:
	.zero		1
	.type		_ZN33_INTERNAL_a34397a1_4_k_cu_needle_4cuda3std6ranges3__45__cpo4dataE,@object
	.size		_ZN33_INTERNAL_a34397a1_4_k_cu_needle_4cuda3std6ranges3__45__cpo4dataE,(_ZN33_INTERNAL_a34397a1_4_k_cu_needle_6thrust24THRUST_300001_SM_1000_NS12placeholders2_7E - _ZN33_INTERNAL_a34397a1_4_k_cu_needle_4cuda3std6ranges3__45__cpo4dataE)
_ZN33_INTERNAL_a34397a1_4_k_cu_needle_4cuda3std6ranges3__45__cpo4dataE:
	.zero		1
	.type		_ZN33_INTERNAL_a34397a1_4_k_cu_needle_6thrust24THRUST_300001_SM_1000_NS12placeholders2_7E,@object
	.size		_ZN33_INTERNAL_a34397a1_4_k_cu_needle_6thrust24THRUST_300001_SM_1000_NS12placeholders2_7E,(_ZN33_INTERNAL_a34397a1_4_k_cu_needle_4cuda3std3__45__cpo6rbeginE - _ZN33_INTERNAL_a34397a1_4_k_cu_needle_6thrust24THRUST_300001_SM_1000_NS12placeholders2_7E)
_ZN33_INTERNAL_a34397a1_4_k_cu_needle_6thrust24THRUST_300001_SM_1000_NS12placeholders2_7E:
	.zero		1
	.type		_ZN33_INTERNAL_a34397a1_4_k_cu_needle_4cuda3std3__45__cpo6rbeginE,@object
	.size		_ZN33_INTERNAL_a34397a1_4_k_cu_needle_4cuda3std3__45__cpo6rbeginE,(_ZN33_INTERNAL_a34397a1_4_k_cu_needle_4cuda3std6ranges3__45__cpo7advanceE - _ZN33_INTERNAL_a34397a1_4_k_cu_needle_4cuda3std3__45__cpo6rbeginE)
_ZN33_INTERNAL_a34397a1_4_k_cu_needle_4cuda3std3__45__cpo6rbeginE:
	.zero		1
	.type		_ZN33_INTERNAL_a34397a1_4_k_cu_needle_4cuda3std6ranges3__45__cpo7advanceE,@object
	.size		_ZN33_INTERNAL_a34397a1_4_k_cu_needle_4cuda3std6ranges3__45__cpo7advanceE,(_ZN33_INTERNAL_a34397a1_4_k_cu_needle_4cuda3std3__47nulloptE - _ZN33_INTERNAL_a34397a1_4_k_cu_needle_4cuda3std6ranges3__45__cpo7advanceE)
_ZN33_INTERNAL_a34397a1_4_k_cu_needle_4cuda3std6ranges3__45__cpo7advanceE:
	.zero		1
	.type		_ZN33_INTERNAL_a34397a1_4_k_cu_needle_4cuda3std3__47nulloptE,@object
	.size		_ZN33_INTERNAL_a34397a1_4_k_cu_needle_4cuda3std3__47nulloptE,(_ZN33_INTERNAL_a34397a1_4_k_cu_needle_4cuda3std6ranges3__45__cpo8distanceE - _ZN33_INTERNAL_a34397a1_4_k_cu_needle_4cuda3std3__47nulloptE)
_ZN33_INTERNAL_a34397a1_4_k_cu_needle_4cuda3std3__47nulloptE:
	.zero		1
	.type		_ZN33_INTERNAL_a34397a1_4_k_cu_needle_4cuda3std6ranges3__45__cpo8distanceE,@object
	.size		_ZN33_INTERNAL_a34397a1_4_k_cu_needle_4cuda3std6ranges3__45__cpo8distanceE,(_ZN33_INTERNAL_a34397a1_4_k_cu_needle_6thrust24THRUST_300001_SM_1000_NS12placeholders2_6E - _ZN33_INTERNAL_a34397a1_4_k_cu_needle_4cuda3std6ranges3__45__cpo8distanceE)
_ZN33_INTERNAL_a34397a1_4_k_cu_needle_4cuda3std6ranges3__45__cpo8distanceE:
	.zero		1
	.type		_ZN33_INTERNAL_a34397a1_4_k_cu_needle_6thrust24THRUST_300001_SM_1000_NS12placeholders2_6E,@object
	.size		_ZN33_INTERNAL_a34397a1_4_k_cu_needle_6thrust24THRUST_300001_SM_1000_NS12placeholders2_6E,(_ZN33_INTERNAL_a34397a1_4_k_cu_needle_4cuda3std3__45__cpo4cendE - _ZN33_INTERNAL_a34397a1_4_k_cu_needle_6thrust24THRUST_300001_SM_1000_NS12placeholders2_6E)
_ZN33_INTERNAL_a34397a1_4_k_cu_needle_6thrust24THRUST_300001_SM_1000_NS12placeholders2_6E:
	.zero		1
	.type		_ZN33_INTERNAL_a34397a1_4_k_cu_needle_4cuda3std3__45__cpo4cendE,@object
	.size		_ZN33_INTERNAL_a34397a1_4_k_cu_needle_4cuda3std3__45__cpo4cendE,(_ZN33_INTERNAL_a34397a1_4_k_cu_needle_4cuda3std6ranges3__45__cpo4cendE - _ZN33_INTERNAL_a34397a1_4_k_cu_needle_4cuda3std3__45__cpo4cendE)
_ZN33_INTERNAL_a34397a1_4_k_cu_needle_4cuda3std3__45__cpo4cendE:
	.zero		1
	.type		_ZN33_INTERNAL_a34397a1_4_k_cu_needle_4cuda3std6ranges3__45__cpo4cendE,@object
	.size		_ZN33_INTERNAL_a34397a1_4_k_cu_needle_4cuda3std6ranges3__45__cpo4cendE,(_ZN33_INTERNAL_a34397a1_4_k_cu_needle_4cuda3std3__420unreachable_sentinelE - _ZN33_INTERNAL_a34397a1_4_k_cu_needle_4cuda3std6ranges3__45__cpo4cendE)
_ZN33_INTERNAL_a34397a1_4_k_cu_needle_4cuda3std6ranges3__45__cpo4cendE:
	.zero		1
	.type		_ZN33_INTERNAL_a34397a1_4_k_cu_needle_4cuda3std3__420unreachable_sentinelE,@object
	.size		_ZN33_INTERNAL_a34397a1_4_k_cu_needle_4cuda3std3__420unreachable_sentinelE,(_ZN33_INTERNAL_a34397a1_4_k_cu_needle_4cuda3std6ranges3__45__cpo5ssizeE - _ZN33_INTERNAL_a34397a1_4_k_cu_needle_4cuda3std3__420unreachable_sentinelE)
_ZN33_INTERNAL_a34397a1_4_k_cu_needle_4cuda3std3__420unreachable_sentinelE:
	.zero		1
	.type		_ZN33_INTERNAL_a34397a1_4_k_cu_needle_4cuda3std6ranges3__45__cpo5ssizeE,@object
	.size		_ZN33_INTERNAL_a34397a1_4_k_cu_needle_4cuda3std6ranges3__45__cpo5ssizeE,(_ZN33_INTERNAL_a34397a1_4_k_cu_needle_6thrust24THRUST_300001_SM_1000_NS12placeholders3_10E - _ZN33_INTERNAL_a34397a1_4_k_cu_needle_4cuda3std6ranges3__45__cpo5ssizeE)
_ZN33_INTERNAL_a34397a1_4_k_cu_needle_4cuda3std6ranges3__45__cpo5ssizeE:
	.zero		1
	.type		_ZN33_INTERNAL_a34397a1_4_k_cu_needle_6thrust24THRUST_300001_SM_1000_NS12placeholders3_10E,@object
	.size		_ZN33_INTERNAL_a34397a1_4_k_cu_needle_6thrust24THRUST_300001_SM_1000_NS12placeholders3_10E,(_ZN33_INTERNAL_a34397a1_4_k_cu_needle_4cuda3std3__45__cpo5crendE - _ZN33_INTERNAL_a34397a1_4_k_cu_needle_6thrust24THRUST_300001_SM_1000_NS12placeholders3_10E)
_ZN33_INTERNAL_a34397a1_4_k_cu_needle_6thrust24THRUST_300001_SM_1000_NS12placeholders3_10E:
	.zero		1
	.type		_ZN33_INTERNAL_a34397a1_4_k_cu_needle_4cuda3std3__45__cpo5crendE,@object
	.size		_ZN33_INTERNAL_a34397a1_4_k_cu_needle_4cuda3std3__45__cpo5crendE,(_ZN33_INTERNAL_a34397a1_4_k_cu_needle_4cuda3std6ranges3__45__cpo4prevE - _ZN33_INTERNAL_a34397a1_4_k_cu_needle_4cuda3std3__45__cpo5crendE)
_ZN33_INTERNAL_a34397a1_4_k_cu_needle_4cuda3std3__45__cpo5crendE:
	.zero		1
	.type		_ZN33_INTERNAL_a34397a1_4_k_cu_needle_4cuda3std6ranges3__45__cpo4prevE,@object
	.size		_ZN33_INTERNAL_a34397a1_4_k_cu_needle_4cuda3std6ranges3__45__cpo4prevE,(_ZN33_INTERNAL_a34397a1_4_k_cu_needle_4cuda3std6ranges3__45__cpo9iter_moveE - _ZN33_INTERNAL_a34397a1_4_k_cu_needle_4cuda3std6ranges3__45__cpo4prevE)
_ZN33_INTERNAL_a34397a1_4_k_cu_needle_4cuda3std6ranges3__45__cpo4prevE:
	.zero		1
	.type		_ZN33_INTERNAL_a34397a1_4_k_cu_needle_4cuda3std6ranges3__45__cpo9iter_moveE,@object
	.size		_ZN33_INTERNAL_a34397a1_4_k_cu_needle_4cuda3std6ranges3__45__cpo9iter_moveE,(_ZN33_INTERNAL_a34397a1_4_k_cu_needle_6thrust24THRUST_300001_SM_1000_NS12placeholders2_2E - _ZN33_INTERNAL_a34397a1_4_k_cu_needle_4cuda3std6ranges3__45__cpo9iter_moveE)
_ZN33_INTERNAL_a34397a1_4_k_cu_needle_4cuda3std6ranges3__45__cpo9iter_moveE:
	.zero		1
	.type		_ZN33_INTERNAL_a34397a1_4_k_cu_needle_6thrust24THRUST_300001_SM_1000_NS12placeholders2_2E,@object
	.size		_ZN33_INTERNAL_a34397a1_4_k_cu_needle_6thrust24THRUST_300001_SM_1000_NS12placeholders2_2E,(_ZN33_INTERNAL_a34397a1_4_k_cu_needle_6thrust24THRUST_300001_SM_1000_NS12placeholders2_4E - _ZN33_INTERNAL_a34397a1_4_k_cu_needle_6thrust24THRUST_300001_SM_1000_NS12placeholders2_2E)
_ZN33_INTERNAL_a34397a1_4_k_cu_needle_6thrust24THRUST_300001_SM_1000_NS12placeholders2_2E:
	.zero		1
	.type		_ZN33_INTERNAL_a34397a1_4_k_cu_needle_6thrust24THRUST_300001_SM_1000_NS12placeholders2_4E,@object
	.size		_ZN33_INTERNAL_a34397a1_4_k_cu_needle_6thrust24THRUST_300001_SM_1000_NS12placeholders2_4E,(_ZN33_INTERNAL_a34397a1_4_k_cu_needle_4cuda3std3__45__cpo3endE - _ZN33_INTERNAL_a34397a1_4_k_cu_needle_6thrust24THRUST_300001_SM_1000_NS12placeholders2_4E)
_ZN33_INTERNAL_a34397a1_4_k_cu_needle_6thrust24THRUST_300001_SM_1000_NS12placeholders2_4E:
	.zero		1
	.type		_ZN33_INTERNAL_a34397a1_4_k_cu_needle_4cuda3std3__45__cpo3endE,@object
	.size		_ZN33_INTERNAL_a34397a1_4_k_cu_needle_4cuda3std3__45__cpo3endE,(_ZN33_INTERNAL_a34397a1_4_k_cu_needle_4cuda3std6ranges3__45__cpo3endE - _ZN33_INTERNAL_a34397a1_4_k_cu_needle_4cuda3std3__45__cpo3endE)
_ZN33_INTERNAL_a34397a1_4_k_cu_needle_4cuda3std3__45__cpo3endE:
	.zero		1
	.type		_ZN33_INTERNAL_a34397a1_4_k_cu_needle_4cuda3std6ranges3__45__cpo3endE,@object
	.size		_ZN33_INTERNAL_a34397a1_4_k_cu_needle_4cuda3std6ranges3__45__cpo3endE,(_ZN33_INTERNAL_a34397a1_4_k_cu_needle_4cuda3std3__419piecewise_constructE - _ZN33_INTERNAL_a34397a1_4_k_cu_needle_4cuda3std6ranges3__45__cpo3endE)
_ZN33_INTERNAL_a34397a1_4_k_cu_needle_4cuda3std6ranges3__45__cpo3endE:
	.zero		1
	.type		_ZN33_INTERNAL_a34397a1_4_k_cu_needle_4cuda3std3__419piecewise_constructE,@object
	.size		_ZN33_INTERNAL_a34397a1_4_k_cu_needle_4cuda3std3__419piecewise_constructE,(_ZN33_INTERNAL_a34397a1_4_k_cu_needle_4cuda3std6ranges3__45__cpo5cdataE - _ZN33_INTERNAL_a34397a1_4_k_cu_needle_4cuda3std3__419piecewise_constructE)
_ZN33_INTERNAL_a34397a1_4_k_cu_needle_4cuda3std3__419piecewise_constructE:
	.zero		1
	.type		_ZN33_INTERNAL_a34397a1_4_k_cu_needle_4cuda3std6ranges3__45__cpo5cdataE,@object
	.size		_ZN33_INTERNAL_a34397a1_4_k_cu_needle_4cuda3std6ranges3__45__cpo5cdataE,(_ZN33_INTERNAL_a34397a1_4_k_cu_needle_6thrust24THRUST_300001_SM_1000_NS12placeholders2_8E - _ZN33_INTERNAL_a34397a1_4_k_cu_needle_4cuda3std6ranges3__45__cpo5cdataE)
_ZN33_INTERNAL_a34397a1_4_k_cu_needle_4cuda3std6ranges3__45__cpo5cdataE:
	.zero		1
	.type		_ZN33_INTERNAL_a34397a1_4_k_cu_needle_6thrust24THRUST_300001_SM_1000_NS12placeholders2_8E,@object
	.size		_ZN33_INTERNAL_a34397a1_4_k_cu_needle_6thrust24THRUST_300001_SM_1000_NS12placeholders2_8E,(_ZN33_INTERNAL_a34397a1_4_k_cu_needle_4cuda3std3__45__cpo4rendE - _ZN33_INTERNAL_a34397a1_4_k_cu_needle_6thrust24THRUST_300001_SM_1000_NS12placeholders2_8E)
_ZN33_INTERNAL_a34397a1_4_k_cu_needle_6thrust24THRUST_300001_SM_1000_NS12placeholders2_8E:
	.zero		1
	.type		_ZN33_INTERNAL_a34397a1_4_k_cu_needle_4cuda3std3__45__cpo4rendE,@object
	.size		_ZN33_INTERNAL_a34397a1_4_k_cu_needle_4cuda3std3__45__cpo4rendE,(_ZN33_INTERNAL_a34397a1_4_k_cu_needle_4cuda3std6ranges3__45__cpo9iter_swapE - _ZN33_INTERNAL_a34397a1_4_k_cu_needle_4cuda3std3__45__cpo4rendE)
_ZN33_INTERNAL_a34397a1_4_k_cu_needle_4cuda3std3__45__cpo4rendE:
	.zero		1
	.type		_ZN33_INTERNAL_a34397a1_4_k_cu_needle_4cuda3std6ranges3__45__cpo9iter_swapE,@object
	.size		_ZN33_INTERNAL_a34397a1_4_k_cu_needle_4cuda3std6ranges3__45__cpo9iter_swapE,(_ZN33_INTERNAL_a34397a1_4_k_cu_needle_4cuda3std3__48unexpectE - _ZN33_INTERNAL_a34397a1_4_k_cu_needle_4cuda3std6ranges3__45__cpo9iter_swapE)
_ZN33_INTERNAL_a34397a1_4_k_cu_needle_4cuda3std6ranges3__45__cpo9iter_swapE:
	.zero		1
	.type		_ZN33_INTERNAL_a34397a1_4_k_cu_needle_4cuda3std3__48unexpectE,@object
	.size		_ZN33_INTERNAL_a34397a1_4_k_cu_needle_4cuda3std3__48unexpectE,(_ZN33_INTERNAL_a34397a1_4_k_cu_needle_6thrust24THRUST_300001_SM_1000_NS6system6detail10sequential3seqE - _ZN33_INTERNAL_a34397a1_4_k_cu_needle_4cuda3std3__48unexpectE)
_ZN33_INTERNAL_a34397a1_4_k_cu_needle_4cuda3std3__48unexpectE:
	.zero		1
	.type		_ZN33_INTERNAL_a34397a1_4_k_cu_needle_6thrust24THRUST_300001_SM_1000_NS6system6detail10sequential3seqE,@object
	.size		_ZN33_INTERNAL_a34397a1_4_k_cu_needle_6thrust24THRUST_300001_SM_1000_NS6system6detail10sequential3seqE,(.L_29 - _ZN33_INTERNAL_a34397a1_4_k_cu_needle_6thrust24THRUST_300001_SM_1000_NS6system6detail10sequential3seqE)
_ZN33_INTERNAL_a34397a1_4_k_cu_needle_6thrust24THRUST_300001_SM_1000_NS6system6detail10sequential3seqE:
	.zero		1
.L_29:


//--------------------- .nv.constant0._ZN3cub18CUB_300001_SM_10006detail11EmptyKernelIvEEvv --------------------------
	.section	.nv.constant0._ZN3cub18CUB_300001_SM_10006detail11EmptyKernelIvEEvv,"a",@progbits
	.sectionflags	@""
	.align	4
.nv.constant0._ZN3cub18CUB_300001_SM_10006detail11EmptyKernelIvEEvv:
	.zero		896


//--------------------- .nv.constant0._Z10pft_finishPd9PftRecord --------------------------
	.section	.nv.constant0._Z10pft_finishPd9PftRecord,"a",@progbits
	.sectionflags	@""
	.align	4
.nv.constant0._Z10pft_finishPd9PftRecord:
	.zero		3264


//--------------------- .nv.constant0._Z11pft_preparePd9PftRecord --------------------------
	.section	.nv.constant0._Z11pft_preparePd9PftRecord,"a",@progbits
	.sectionflags	@""
	.align	4
.nv.constant0._Z11pft_preparePd9PftRecord:
	.zero		3264


//--------------------- SYMBOLS --------------------------

	.type		.nv.reservedSmem.offset0,@object
	.size		.nv.reservedSmem.offset0,0x4
